//
// Generated by NVIDIA NVVM Compiler
//
// Compiler Build ID: CL-36424714
// Cuda compilation tools, release 13.0, V13.0.88
// Based on NVVM 20.0.0
//

.version 9.0
.target sm_100
.address_size 64

	// .globl	_Z6copiarPiS_

.visible .entry _Z6copiarPiS_(
	.param .u64 .ptr .align 1 _Z6copiarPiS__param_0,
	.param .u64 .ptr .align 1 _Z6copiarPiS__param_1
)
{
	.reg .pred 	%p<28>;
	.reg .b16 	%rs<15>;
	.reg .b32 	%r<77>;
	.reg .b64 	%rd<26>;

	ld.param.u64 	%rd3, [_Z6copiarPiS__param_0];
	ld.param.u64 	%rd4, [_Z6copiarPiS__param_1];
	cvta.to.global.u64 	%rd1, %rd4;
	cvta.to.global.u64 	%rd2, %rd3;
	mov.u32 	%r1, %ntid.x;
	cvt.u16.u32 	%rs2, %r1;
	div.u16 	%rs3, 7, %rs2;
	mul.lo.s16 	%rs4, %rs3, %rs2;
	sub.s16 	%rs5, %rs3, %rs4;
	mov.u32 	%r2, %ntid.y;
	cvt.u16.u32 	%rs6, %r2;
	div.u16 	%rs7, 5, %rs6;
	mul.lo.s16 	%rs8, %rs7, %rs6;
	sub.s16 	%rs9, %rs7, %rs8;
	add.s16 	%rs1, %rs9, 5;
	mov.u32 	%r3, %tid.x;
	mov.u32 	%r4, %tid.y;
	add.s16 	%rs10, %rs9, 6;
	cvt.u32.u16 	%r48, %rs10;
	add.s16 	%rs11, %rs5, 8;
	cvt.u32.u16 	%r5, %rs11;
	and.b32  	%r6, %r48, 3;
	and.b32  	%r7, %r48, 28;
	shl.b32 	%r8, %r2, 2;
	mad.lo.s32 	%r9, %r4, 7, %r3;
	mul.lo.s32 	%r10, %r2, 7;
	mul.lo.s32 	%r11, %r2, 28;
	mov.b32 	%r66, 0;
$L__BB0_1:
	setp.lt.u16 	%p1, %rs1, 3;
	mul.lo.s32 	%r13, %r66, %r1;
	add.s32 	%r14, %r13, %r3;
	mov.b32 	%r76, 0;
	@%p1 bra 	$L__BB0_12;
	shl.b32 	%r50, %r2, 1;
	add.s32 	%r73, %r4, %r50;
	mad.lo.s32 	%r72, %r2, 3, %r4;
	add.s32 	%r74, %r4, %r2;
	add.s16 	%rs12, %rs1, 1;
	shr.u16 	%rs13, %rs12, 2;
	and.b16  	%rs14, %rs13, 7;
	mul.wide.u16 	%r51, %rs14, 4;
	neg.s32 	%r75, %r51;
	add.s32 	%r67, %r9, %r13;
	add.s32 	%r70, %r67, %r10;
	mad.lo.s32 	%r52, %r2, 14, %r3;
	mul.lo.s32 	%r53, %r4, 7;
	add.s32 	%r54, %r52, %r53;
	add.s32 	%r69, %r54, %r13;
	mad.lo.s32 	%r55, %r2, 21, %r3;
	add.s32 	%r56, %r55, %r53;
	add.s32 	%r68, %r56, %r13;
	mov.u32 	%r71, %r4;
$L__BB0_3:
	setp.gt.u32 	%p2, %r14, 6;
	setp.gt.u32 	%p3, %r71, 4;
	or.pred  	%p4, %p2, %p3;
	@%p4 bra 	$L__BB0_5;
	mul.wide.u32 	%rd5, %r67, 4;
	add.s64 	%rd6, %rd2, %rd5;
	ld.global.u32 	%r57, [%rd6];
	add.s64 	%rd7, %rd1, %rd5;
	st.global.u32 	[%rd7], %r57;
$L__BB0_5:
	setp.gt.u32 	%p6, %r74, 4;
	or.pred  	%p7, %p2, %p6;
	@%p7 bra 	$L__BB0_7;
	mul.wide.u32 	%rd8, %r70, 4;
	add.s64 	%rd9, %rd2, %rd8;
	ld.global.u32 	%r58, [%rd9];
	add.s64 	%rd10, %rd1, %rd8;
	st.global.u32 	[%rd10], %r58;
$L__BB0_7:
	setp.gt.u32 	%p9, %r73, 4;
	or.pred  	%p10, %p2, %p9;
	@%p10 bra 	$L__BB0_9;
	mul.wide.u32 	%rd11, %r69, 4;
	add.s64 	%rd12, %rd2, %rd11;
	ld.global.u32 	%r59, [%rd12];
	add.s64 	%rd13, %rd1, %rd11;
	st.global.u32 	[%rd13], %r59;
$L__BB0_9:
	setp.gt.u32 	%p12, %r72, 4;
	or.pred  	%p13, %p2, %p12;
	@%p13 bra 	$L__BB0_11;
	mul.wide.u32 	%rd14, %r68, 4;
	add.s64 	%rd15, %rd2, %rd14;
	ld.global.u32 	%r60, [%rd15];
	add.s64 	%rd16, %rd1, %rd14;
	st.global.u32 	[%rd16], %r60;
$L__BB0_11:
	add.s32 	%r75, %r75, 4;
	add.s32 	%r74, %r74, %r8;
	add.s32 	%r73, %r73, %r8;
	add.s32 	%r72, %r72, %r8;
	add.s32 	%r71, %r71, %r8;
	add.s32 	%r70, %r70, %r11;
	add.s32 	%r69, %r69, %r11;
	add.s32 	%r68, %r68, %r11;
	add.s32 	%r67, %r67, %r11;
	setp.ne.s32 	%p14, %r75, 0;
	mov.u32 	%r76, %r7;
	@%p14 bra 	$L__BB0_3;
$L__BB0_12:
	setp.eq.s32 	%p15, %r6, 0;
	@%p15 bra 	$L__BB0_21;
	setp.gt.u32 	%p16, %r14, 6;
	mad.lo.s32 	%r42, %r76, %r2, %r4;
	mad.lo.s32 	%r43, %r42, 7, %r14;
	setp.gt.u32 	%p17, %r42, 4;
	or.pred  	%p18, %p16, %p17;
	@%p18 bra 	$L__BB0_15;
	mul.wide.u32 	%rd17, %r43, 4;
	add.s64 	%rd18, %rd2, %rd17;
	ld.global.u32 	%r61, [%rd18];
	add.s64 	%rd19, %rd1, %rd17;
	st.global.u32 	[%rd19], %r61;
$L__BB0_15:
	setp.eq.s32 	%p19, %r6, 1;
	@%p19 bra 	$L__BB0_21;
	setp.gt.u32 	%p20, %r14, 6;
	add.s32 	%r44, %r42, %r2;
	add.s32 	%r45, %r43, %r10;
	setp.gt.u32 	%p21, %r44, 4;
	or.pred  	%p22, %p20, %p21;
	@%p22 bra 	$L__BB0_18;
	mul.wide.u32 	%rd20, %r45, 4;
	add.s64 	%rd21, %rd2, %rd20;
	ld.global.u32 	%r62, [%rd21];
	add.s64 	%rd22, %rd1, %rd20;
	st.global.u32 	[%rd22], %r62;
$L__BB0_18:
	setp.eq.s32 	%p23, %r6, 2;
	@%p23 bra 	$L__BB0_21;
	setp.gt.u32 	%p24, %r14, 6;
	add.s32 	%r63, %r44, %r2;
	setp.gt.u32 	%p25, %r63, 4;
	or.pred  	%p26, %p24, %p25;
	@%p26 bra 	$L__BB0_21;
	add.s32 	%r64, %r45, %r10;
	mul.wide.u32 	%rd23, %r64, 4;
	add.s64 	%rd24, %rd2, %rd23;
	ld.global.u32 	%r65, [%rd24];
	add.s64 	%rd25, %rd1, %rd23;
	st.global.u32 	[%rd25], %r65;
$L__BB0_21:
	add.s32 	%r66, %r66, 1;
	setp.ne.s32 	%p27, %r66, %r5;
	@%p27 bra 	$L__BB0_1;
	ret;

}


// ===== COMPILED SASS (sm_100) =====

	.target	sm_100

	.elftype	@"ET_EXEC"


//--------------------- .note.nv.tkinfo           --------------------------
	.section	.note.nv.tkinfo,"",@"SHT_NOTE"
	.sectionflags	@"SHF_NOTE_NV_TKINFO"
	.tkinfo
        /*0018*/ 	.word	0x00000002
        /*0030*/ 	.string	""
        /*0030*/ 	.string	"ptxas"
        /*0030*/ 	.string	"Cuda compilation tools, release 13.0, V13.0.88"
        /*0030*/ 	.string	"Build cuda_13.0.r13.0/compiler.36424714_0"
        /*0030*/ 	.string	"-arch sm_100 -m 64 "



//--------------------- .note.nv.cuinfo           --------------------------
	.section	.note.nv.cuinfo,"",@"SHT_NOTE"
	.sectionflags	@"SHF_NOTE_NV_CUINFO"
        /*0018*/ 	.short	0x0002
        /*001a*/ 	.short	0x0064
        /*001c*/ 	.short	0x0082
	.zero		2


//--------------------- .nv.info                  --------------------------
	.section	.nv.info,"",@"SHT_CUDA_INFO"
	.align	4


	//----- nvinfo : EIATTR_REGCOUNT
	.align		4
        /*0000*/ 	.byte	0x04, 0x2f
        /*0002*/ 	.short	(.L_1 - .L_0)
	.align		4
.L_0:
        /*0004*/ 	.word	index@(_Z6copiarPiS_)
        /*0008*/ 	.word	0x00000020


	//----- nvinfo : EIATTR_FRAME_SIZE
	.align		4
.L_1:
        /*000c*/ 	.byte	0x04, 0x11
        /*000e*/ 	.short	(.L_3 - .L_2)
	.align		4
.L_2:
        /*0010*/ 	.word	index@($__internal_0_$__cuda_sm20_div_u16)
        /*0014*/ 	.word	0x00000000


	//----- nvinfo : EIATTR_FRAME_SIZE
	.align		4
.L_3:
        /*0018*/ 	.byte	0x04, 0x11
        /*001a*/ 	.short	(.L_5 - .L_4)
	.align		4
.L_4:
        /*001c*/ 	.word	index@(_Z6copiarPiS_)
        /*0020*/ 	.word	0x00000000


	//----- nvinfo : EIATTR_MIN_STACK_SIZE
	.align		4
.L_5:
        /*0024*/ 	.byte	0x04, 0x12
        /*0026*/ 	.short	(.L_7 - .L_6)
	.align		4
.L_6:
        /*0028*/ 	.word	index@(_Z6copiarPiS_)
        /*002c*/ 	.word	0x00000000
.L_7:


//--------------------- .nv.compat                --------------------------
	.section	.nv.compat,"",@"SHT_CUDA_COMPAT_INFO"
	.align	4
        /*0000*/ 	.byte	0x02, 0x09, 0x00, 0x00, 0x02, 0x02, 0x01, 0x00, 0x02, 0x05, 0x05, 0x00, 0x03, 0x07, 0x01, 0x01
        /*0010*/ 	.byte	0x02, 0x03, 0x00, 0x00, 0x02, 0x06, 0x01, 0x00, 0x04, 0x0b, 0x08, 0x00, 0x01, 0x00, 0x00, 0x00
        /*0020*/ 	.byte	0x00, 0x00, 0x00, 0x00


//--------------------- .nv.info._Z6copiarPiS_    --------------------------
	.section	.nv.info._Z6copiarPiS_,"",@"SHT_CUDA_INFO"
	.sectionflags	@""
	.align	4


	//----- nvinfo : EIATTR_CUDA_API_VERSION
	.align		4
        /*0000*/ 	.byte	0x04, 0x37
        /*0002*/ 	.short	(.L_9 - .L_8)
.L_8:
        /*0004*/ 	.word	0x00000082


	//----- nvinfo : EIATTR_KPARAM_INFO
	.align		4
.L_9:
        /*0008*/ 	.byte	0x04, 0x17
        /*000a*/ 	.short	(.L_11 - .L_10)
.L_10:
        /*000c*/ 	.word	0x00000000
        /*0010*/ 	.short	0x0001
        /*0012*/ 	.short	0x0008
        /*0014*/ 	.byte	0x00, 0xf5, 0x21, 0x00


	//----- nvinfo : EIATTR_KPARAM_INFO
	.align		4
.L_11:
        /*0018*/ 	.byte	0x04, 0x17
        /*001a*/ 	.short	(.L_13 - .L_12)
.L_12:
        /*001c*/ 	.word	0x00000000
        /*0020*/ 	.short	0x0000
        /*0022*/ 	.short	0x0000
        /*0024*/ 	.byte	0x00, 0xf5, 0x21, 0x00


	//----- nvinfo : EIATTR_SPARSE_MMA_MASK
	.align		4
.L_13:
        /*0028*/ 	.byte	0x03, 0x50
        /*002a*/ 	.short	0x0000


	//----- nvinfo : EIATTR_MAXREG_COUNT
	.align		4
        /*002c*/ 	.byte	0x03, 0x1b
        /*002e*/ 	.short	0x00ff


	//----- nvinfo : EIATTR_MERCURY_ISA_VERSION
	.align		4
        /*0030*/ 	.byte	0x03, 0x5f
        /*0032*/ 	.short	0x0101


	//----- nvinfo : EIATTR_VRC_CTA_INIT_COUNT
	.align		4
        /*0034*/ 	.byte	0x02, 0x4a
	.zero		1
	.zero		1


	//----- nvinfo : EIATTR_EXIT_INSTR_OFFSETS
	.align		4
        /*0038*/ 	.byte	0x04, 0x1c
        /*003a*/ 	.short	(.L_15 - .L_14)


	//   ....[0]....
.L_14:
        /*003c*/ 	.word	0x00000910


	//----- nvinfo : EIATTR_CRS_STACK_SIZE
	.align		4
.L_15:
        /*0040*/ 	.byte	0x04, 0x1e
        /*0042*/ 	.short	(.L_17 - .L_16)
.L_16:
        /*0044*/ 	.word	0x00000000


	//----- nvinfo : EIATTR_CBANK_PARAM_SIZE
	.align		4
.L_17:
        /*0048*/ 	.byte	0x03, 0x19
        /*004a*/ 	.short	0x0010


	//----- nvinfo : EIATTR_PARAM_CBANK
	.align		4
        /*004c*/ 	.byte	0x04, 0x0a
        /*004e*/ 	.short	(.L_19 - .L_18)
	.align		4
.L_18:
        /*0050*/ 	.word	index@(.nv.constant0._Z6copiarPiS_)
        /*0054*/ 	.short	0x0380
        /*0056*/ 	.short	0x0010


	//----- nvinfo : EIATTR_SW_WAR
	.align		4
.L_19:
        /*0058*/ 	.byte	0x04, 0x36
        /*005a*/ 	.short	(.L_21 - .L_20)
.L_20:
        /*005c*/ 	.word	0x00000008
.L_21:


//--------------------- .nv.callgraph             --------------------------
	.section	.nv.callgraph,"",@"SHT_CUDA_CALLGRAPH"
	.align	4
	.sectionentsize	8
	.align		4
        /*0000*/ 	.word	0x00000000
	.align		4
        /*0004*/ 	.word	0xffffffff
	.align		4
        /*0008*/ 	.word	0x00000000
	.align		4
        /*000c*/ 	.word	0xfffffffe
	.align		4
        /*0010*/ 	.word	0x00000000
	.align		4
        /*0014*/ 	.word	0xfffffffd
	.align		4
        /*0018*/ 	.word	0x00000000
	.align		4
        /*001c*/ 	.word	0xfffffffc


//--------------------- .text._Z6copiarPiS_       --------------------------
	.section	.text._Z6copiarPiS_,"ax",@progbits
	.align	128
        .global         _Z6copiarPiS_
        .type           _Z6copiarPiS_,@function
        .size           _Z6copiarPiS_,(.L_x_8 - _Z6copiarPiS_)
        .other          _Z6copiarPiS_,@"STO_CUDA_ENTRY STV_DEFAULT"
_Z6copiarPiS_:
.text._Z6copiarPiS_:
[----:B------:R-:W-:Y:S01]  /*0000*/  LDC R1, c[0x0][0x37c] ;  /* 0x0000df00ff017b82 */ /* 0x000fe20000000800 */
[----:B------:R-:W0:Y:S01]  /*0010*/  LDCU UR5, c[0x0][0x360] ;  /* 0x00006c00ff0577ac */ /* 0x000e220008000800 */
[----:B------:R-:W-:Y:S01]  /*0020*/  MOV R10, 0x80 ;  /* 0x00000080000a7802 */ /* 0x000fe20000000f00 */
[----:B------:R-:W1:Y:S01]  /*0030*/  LDCU.64 UR6, c[0x0][0x358] ;  /* 0x00006b00ff0677ac */ /* 0x000e620008000a00 */
[----:B0-----:R-:W-:-:S06]  /*0040*/  ULOP3.LUT UR4, UR5, 0xffff, URZ, 0xc0, !UPT ;  /* 0x0000ffff05047892 */ /* 0x001fcc000f8ec0ff */
[----:B------:R-:W-:Y:S01]  /*0050*/  IMAD.U32 R8, RZ, RZ, UR4 ;  /* 0x00000004ff087e24 */ /* 0x000fe2000f8e00ff */
[----:B-1----:R-:W-:-:S06]  /*0060*/  UMOV UR4, 0x7 ;  /* 0x0000000700047882 */ /* 0x002fcc0000000000 */
[----:B------:R-:W-:Y:S05]  /*0070*/  CALL.REL.NOINC `($__internal_0_$__cuda_sm20_div_u16) ;  /* 0x0000000800287944 */ /* 0x000fea0003c00000 */
[----:B------:R-:W0:Y:S01]  /*0080*/  LDC R0, c[0x0][0x364] ;  /* 0x0000d900ff007b82 */ /* 0x000e220000000800 */
[----:B------:R-:W-:Y:S01]  /*0090*/  UPRMT UR4, UR5, 0x9910, URZ ;  /* 0x0000991005047896 */ /* 0x000fe200080000ff */
[----:B------:R-:W-:Y:S02]  /*00a0*/  PRMT R2, R9, 0x9910, RZ ;  /* 0x0000991009027816 */ /* 0x000fe400000000ff */
[----:B------:R-:W-:Y:S02]  /*00b0*/  MOV R4, R9 ;  /* 0x0000000900047202 */ /* 0x000fe40000000f00 */
[----:B------:R-:W-:Y:S01]  /*00c0*/  MOV R10, 0x130 ;  /* 0x00000130000a7802 */ /* 0x000fe20000000f00 */
[----:B------:R-:W-:Y:S01]  /*00d0*/  IMAD R2, R2, UR4, RZ ;  /* 0x0000000402027c24 */ /* 0x000fe2000f8e02ff */
[----:B------:R-:W-:-:S03]  /*00e0*/  UMOV UR4, 0x5 ;  /* 0x0000000500047882 */ /* 0x000fc60000000000 */
[----:B------:R-:W-:-:S05]  /*00f0*/  IMAD.MOV R2, RZ, RZ, -R2 ;  /* 0x000000ffff027224 */ /* 0x000fca00078e0a02 */
[----:B------:R-:W-:Y:S02]  /*0100*/  PRMT R7, R2, 0x7710, RZ ;  /* 0x0000771002077816 */ /* 0x000fe400000000ff */
[----:B0-----:R-:W-:-:S07]  /*0110*/  LOP3.LUT R8, R0, 0xffff, RZ, 0xc0, !PT ;  /* 0x0000ffff00087812 */ /* 0x001fce00078ec0ff */
[----:B------:R-:W-:Y:S05]  /*0120*/  CALL.REL.NOINC `($__internal_0_$__cuda_sm20_div_u16) ;  /* 0x0000000400fc7944 */ /* 0x000fea0003c00000 */
[----:B------:R-:W-:Y:S01]  /*0130*/  PRMT R2, R0, 0x9910, RZ ;  /* 0x0000991000027816 */ /* 0x000fe200000000ff */
[----:B------:R-:W0:Y:S01]  /*0140*/  S2R R3, SR_TID.X ;  /* 0x0000000000037919 */ /* 0x000e220000002100 */
[----:B------:R-:W-:Y:S01]  /*0150*/  PRMT R11, R9, 0x9910, RZ ;  /* 0x00009910090b7816 */ /* 0x000fe200000000ff */
[----:B------:R-:W-:Y:S01]  /*0160*/  UMOV UR4, URZ ;  /* 0x000000ff00047c82 */ /* 0x000fe20008000000 */
[----:B------:R-:W-:Y:S01]  /*0170*/  IADD3 R4, PT, PT, R4, 0x8, R7 ;  /* 0x0000000804047810 */ /* 0x000fe20007ffe007 */
[----:B------:R-:W0:Y:S02]  /*0180*/  S2R R5, SR_TID.Y ;  /* 0x0000000000057919 */ /* 0x000e240000002200 */
[----:B------:R-:W-:Y:S01]  /*0190*/  IMAD R2, R11, R2, RZ ;  /* 0x000000020b027224 */ /* 0x000fe200078e02ff */
[----:B------:R-:W-:-:S03]  /*01a0*/  LOP3.LUT R4, R4, 0xffff, RZ, 0xc0, !PT ;  /* 0x0000ffff04047812 */ /* 0x000fc600078ec0ff */
[----:B------:R-:W-:-:S05]  /*01b0*/  IMAD.MOV R2, RZ, RZ, -R2 ;  /* 0x000000ffff027224 */ /* 0x000fca00078e0a02 */
[----:B------:R-:W-:-:S05]  /*01c0*/  PRMT R2, R2, 0x7710, RZ ;  /* 0x0000771002027816 */ /* 0x000fca00000000ff */
[----:B------:R-:W-:-:S05]  /*01d0*/  IMAD.IADD R2, R2, 0x1, R9 ;  /* 0x0000000102027824 */ /* 0x000fca00078e0209 */
[----:B------:R-:W-:-:S04]  /*01e0*/  IADD3 R6, PT, PT, R2, 0x5, RZ ;  /* 0x0000000502067810 */ /* 0x000fc80007ffe0ff */
[----:B------:R-:W-:Y:S01]  /*01f0*/  LOP3.LUT R8, R6, 0xffff, RZ, 0xc0, !PT ;  /* 0x0000ffff06087812 */ /* 0x000fe200078ec0ff */
[----:B------:R-:W-:-:S03]  /*0200*/  VIADD R6, R2, 0x6 ;  /* 0x0000000602067836 */ /* 0x000fc60000000000 */
[----:B------:R-:W-:Y:S02]  /*0210*/  ISETP.GE.U32.AND P1, PT, R8, 0x3, PT ;  /* 0x000000030800780c */ /* 0x000fe40003f26070 */
[----:B------:R-:W-:Y:S01]  /*0220*/  LOP3.LUT R8, R6, 0xffff, RZ, 0xc0, !PT ;  /* 0x0000ffff06087812 */ /* 0x000fe200078ec0ff */
[----:B0-----:R-:W-:-:S03]  /*0230*/  IMAD R6, R5, 0x7, R3 ;  /* 0x0000000705067824 */ /* 0x001fc600078e0203 */
[C---:B------:R-:W-:Y:S02]  /*0240*/  LOP3.LUT R7, R8.reuse, 0x3, RZ, 0xc0, !PT ;  /* 0x0000000308077812 */ /* 0x040fe400078ec0ff */
[----:B------:R-:W-:-:S07]  /*0250*/  LOP3.LUT R8, R8, 0x1c, RZ, 0xc0, !PT ;  /* 0x0000001c08087812 */ /* 0x000fce00078ec0ff */
.L_x_6:
[----:B------:R-:W-:Y:S01]  /*0260*/  UIMAD UR8, UR5, UR4, URZ ;  /* 0x00000004050872a4 */ /* 0x000fe2000f8e02ff */
[----:B------:R-:W-:Y:S01]  /*0270*/  IMAD.MOV.U32 R10, RZ, RZ, RZ ;  /* 0x000000ffff0a7224 */ /* 0x000fe200078e00ff */
[----:B------:R-:W-:-:S04]  /*0280*/  UIADD3 UR4, UPT, UPT, UR4, 0x1, URZ ;  /* 0x0000000104047890 */ /* 0x000fc8000fffe0ff */
[----:B------:R-:W-:Y:S02]  /*0290*/  IADD3 R9, PT, PT, R3, UR8, RZ ;  /* 0x0000000803097c10 */ /* 0x000fe4000fffe0ff */
[----:B------:R-:W-:Y:S01]  /*02a0*/  ISETP.NE.AND P2, PT, R4, UR4, PT ;  /* 0x0000000404007c0c */ /* 0x000fe2000bf45270 */
[----:B0-----:R-:W-:-:S12]  /*02b0*/  @!P1 BRA `(.L_x_0) ;  /* 0x0000000000ec9947 */ /* 0x001fd80003800000 */
[----:B------:R-:W-:Y:S01]  /*02c0*/  VIADD R10, R2, 0x6 ;  /* 0x00000006020a7836 */ /* 0x000fe20000000000 */
[----:B------:R-:W-:Y:S01]  /*02d0*/  IADD3 R23, PT, PT, R6, UR8, RZ ;  /* 0x0000000806177c10 */ /* 0x000fe2000fffe0ff */
[C-C-:B------:R-:W-:Y:S01]  /*02e0*/  IMAD R14, R0.reuse, 0x15, R3.reuse ;  /* 0x00000015000e7824 */ /* 0x140fe200078e0203 */
[----:B------:R-:W-:Y:S01]  /*02f0*/  ISETP.GT.U32.AND P0, PT, R9, 0x6, PT ;  /* 0x000000060900780c */ /* 0x000fe20003f04070 */
[----:B------:R-:W-:Y:S01]  /*0300*/  IMAD R12, R0, 0xe, R3 ;  /* 0x0000000e000c7824 */ /* 0x000fe200078e0203 */
[----:B------:R-:W-:Y:S01]  /*0310*/  LOP3.LUT R10, R10, 0xffff, RZ, 0xc0, !PT ;  /* 0x0000ffff0a0a7812 */ /* 0x000fe200078ec0ff */
[C---:B------:R-:W-:Y:S01]  /*0320*/  IMAD R14, R5.reuse, 0x7, R14 ;  /* 0x00000007050e7824 */ /* 0x040fe200078e020e */
[CC--:B------:R-:W-:Y:S01]  /*0330*/  LEA R15, R0.reuse, R5.reuse, 0x1 ;  /* 0x00000005000f7211 */ /* 0x0c0fe200078e08ff */
[----:B------:R-:W-:Y:S01]  /*0340*/  IMAD R12, R5, 0x7, R12 ;  /* 0x00000007050c7824 */ /* 0x000fe200078e020c */
[----:B------:R-:W-:Y:S01]  /*0350*/  SHF.R.U32.HI R10, RZ, 0x2, R10 ;  /* 0x00000002ff0a7819 */ /* 0x000fe2000001160a */
[C-C-:B------:R-:W-:Y:S01]  /*0360*/  IMAD R11, R0.reuse, 0x3, R5.reuse ;  /* 0x00000003000b7824 */ /* 0x140fe200078e0205 */
[----:B------:R-:W-:Y:S01]  /*0370*/  MOV R13, R5 ;  /* 0x00000005000d7202 */ /* 0x000fe20000000f00 */
[----:B------:R-:W-:Y:S01]  /*0380*/  IMAD.IADD R29, R0, 0x1, R5 ;  /* 0x00000001001d7824 */ /* 0x000fe200078e0205 */
[----:B------:R-:W-:Y:S01]  /*0390*/  IADD3 R27, PT, PT, R14, UR8, RZ ;  /* 0x000000080e1b7c10 */ /* 0x000fe2000fffe0ff */
[----:B------:R-:W-:-:S02]  /*03a0*/  IMAD.SHL.U32 R10, R10, 0x4, RZ ;  /* 0x000000040a0a7824 */ /* 0x000fc400078e00ff */
[----:B------:R-:W-:Y:S02]  /*03b0*/  IMAD R21, R0, 0x7, R23 ;  /* 0x0000000700157824 */ /* 0x000fe400078e0217 */
[----:B------:R-:W-:Y:S01]  /*03c0*/  VIADD R25, R12, UR8 ;  /* 0x000000080c197c36 */ /* 0x000fe20008000000 */
[----:B------:R-:W-:-:S05]  /*03d0*/  LOP3.LUT R10, R10, 0x1c, RZ, 0xe2, !PT ;  /* 0x0000001c0a0a7812 */ /* 0x000fca00078ee2ff */
[----:B------:R-:W-:-:S07]  /*03e0*/  IMAD.MOV R10, RZ, RZ, -R10 ;  /* 0x000000ffff0a7224 */ /* 0x000fce00078e0a0a */
.L_x_1:
[----:B------:R-:W0:Y:S01]  /*03f0*/  LDC.64 R16, c[0x0][0x380] ;  /* 0x0000e000ff107b82 */ /* 0x000e220000000a00 */
[----:B------:R-:W-:-:S07]  /*0400*/  ISETP.GT.U32.OR P4, PT, R13, 0x4, P0 ;  /* 0x000000040d00780c */ /* 0x000fce0000784470 */
[----:B------:R-:W1:Y:S06]  /*0410*/  LDC.64 R18, c[0x0][0x388] ;  /* 0x0000e200ff127b82 */ /* 0x000e6c0000000a00 */
[----:B0-----:R-:W-:-:S05]  /*0420*/  @!P4 IMAD.WIDE.U32 R16, R23, 0x4, R16 ;  /* 0x000000041710c825 */ /* 0x001fca00078e0010 */
[----:B------:R0:W2:Y:S01]  /*0430*/  @!P4 LDG.E R12, desc[UR6][R16.64] ;  /* 0x00000006100cc981 */ /* 0x0000a2000c1e1900 */
[----:B------:R-:W-:Y:S01]  /*0440*/  ISETP.GT.U32.OR P3, PT, R29, 0x4, P0 ;  /* 0x000000041d00780c */ /* 0x000fe20000764470 */
[----:B-1----:R-:W-:Y:S01]  /*0450*/  @!P4 IMAD.WIDE.U32 R18, R23, 0x4, R18 ;  /* 0x000000041712c825 */ /* 0x002fe200078e0012 */
[----:B0-----:R-:W0:Y:S11]  /*0460*/  LDC.64 R16, c[0x0][0x380] ;  /* 0x0000e000ff107b82 */ /* 0x001e360000000a00 */
[----:B0-----:R-:W-:Y:S01]  /*0470*/  @!P3 IMAD.WIDE.U32 R16, R21, 0x4, R16 ;  /* 0x000000041510b825 */ /* 0x001fe200078e0010 */
[----:B--2---:R0:W-:Y:S04]  /*0480*/  @!P4 STG.E desc[UR6][R18.64], R12 ;  /* 0x0000000c1200c986 */ /* 0x0041e8000c101906 */
[----:B------:R1:W2:Y:S01]  /*0490*/  @!P3 LDG.E R14, desc[UR6][R16.64] ;  /* 0x00000006100eb981 */ /* 0x0002a2000c1e1900 */
[----:B------:R-:W-:Y:S01]  /*04a0*/  ISETP.GT.U32.OR P4, PT, R15, 0x4, P0 ;  /* 0x000000040f00780c */ /* 0x000fe20000784470 */
[----:B0-----:R-:W0:Y:S08]  /*04b0*/  LDC.64 R18, c[0x0][0x380] ;  /* 0x0000e000ff127b82 */ /* 0x001e300000000a00 */
[----:B-1----:R-:W1:Y:S04]  /*04c0*/  LDC.64 R16, c[0x0][0x388] ;  /* 0x0000e200ff107b82 */ /* 0x002e680000000a00 */
[----:B0-----:R-:W-:-:S04]  /*04d0*/  @!P4 IMAD.WIDE.U32 R18, R25, 0x4, R18 ;  /* 0x000000041912c825 */ /* 0x001fc800078e0012 */
[----:B-1----:R-:W-:-:S05]  /*04e0*/  @!P3 IMAD.WIDE.U32 R16, R21, 0x4, R16 ;  /* 0x000000041510b825 */ /* 0x002fca00078e0010 */
[----:B--2---:R0:W-:Y:S04]  /*04f0*/  @!P3 STG.E desc[UR6][R16.64], R14 ;  /* 0x0000000e1000b986 */ /* 0x0041e8000c101906 */
[----:B------:R1:W2:Y:S01]  /*0500*/  @!P4 LDG.E R20, desc[UR6][R18.64] ;  /* 0x000000061214c981 */ /* 0x0002a2000c1e1900 */
[----:B------:R-:W-:Y:S01]  /*0510*/  ISETP.GT.U32.OR P3, PT, R11, 0x4, P0 ;  /* 0x000000040b00780c */ /* 0x000fe20000764470 */
[----:B0-----:R-:W0:Y:S08]  /*0520*/  LDC.64 R16, c[0x0][0x388] ;  /* 0x0000e200ff107b82 */ /* 0x001e300000000a00 */
[----:B-1----:R-:W1:Y:S01]  /*0530*/  LDC.64 R18, c[0x0][0x380] ;  /* 0x0000e000ff127b82 */ /* 0x002e620000000a00 */
[----:B0-----:R-:W-:-:S04]  /*0540*/  @!P4 IMAD.WIDE.U32 R16, R25, 0x4, R16 ;  /* 0x000000041910c825 */ /* 0x001fc800078e0010 */
[----:B-1----:R-:W-:Y:S01]  /*0550*/  @!P3 IMAD.WIDE.U32 R18, R27, 0x4, R18 ;  /* 0x000000041b12b825 */ /* 0x002fe200078e0012 */
[----:B--2---:R0:W-:Y:S04]  /*0560*/  @!P4 STG.E desc[UR6][R16.64], R20 ;  /* 0x000000141000c986 */ /* 0x0041e8000c101906 */
[----:B------:R1:W2:Y:S01]  /*0570*/  @!P3 LDG.E R12, desc[UR6][R18.64] ;  /* 0x00000006120cb981 */ /* 0x0002a2000c1e1900 */
[----:B------:R-:W-:Y:S01]  /*0580*/  IADD3 R10, PT, PT, R10, 0x4, RZ ;  /* 0x000000040a0a7810 */ /* 0x000fe20007ffe0ff */
[C---:B------:R-:W-:Y:S01]  /*0590*/  IMAD R29, R0.reuse, 0x4, R29 ;  /* 0x00000004001d7824 */ /* 0x040fe200078e021d */
[C---:B------:R-:W-:Y:S01]  /*05a0*/  LEA R15, R0.reuse, R15, 0x2 ;  /* 0x0000000f000f7211 */ /* 0x040fe200078e10ff */
[C---:B------:R-:W-:Y:S01]  /*05b0*/  IMAD R11, R0.reuse, 0x4, R11 ;  /* 0x00000004000b7824 */ /* 0x040fe200078e020b */
[C---:B------:R-:W-:Y:S01]  /*05c0*/  LEA R13, R0.reuse, R13, 0x2 ;  /* 0x0000000d000d7211 */ /* 0x040fe200078e10ff */
[----:B------:R-:W-:-:S02]  /*05d0*/  IMAD R23, R0, 0x1c, R23 ;  /* 0x0000001c00177824 */ /* 0x000fc400078e0217 */
[C---:B------:R-:W-:Y:S01]  /*05e0*/  IMAD R21, R0.reuse, 0x1c, R21 ;  /* 0x0000001c00157824 */ /* 0x040fe200078e0215 */
[----:B-1----:R-:W1:Y:S01]  /*05f0*/  LDC.64 R18, c[0x0][0x388] ;  /* 0x0000e200ff127b82 */ /* 0x002e620000000a00 */
[----:B------:R-:W-:Y:S02]  /*0600*/  IMAD R25, R0, 0x1c, R25 ;  /* 0x0000001c00197824 */ /* 0x000fe400078e0219 */
[----:B-1----:R-:W-:-:S04]  /*0610*/  @!P3 IMAD.WIDE.U32 R18, R27, 0x4, R18 ;  /* 0x000000041b12b825 */ /* 0x002fc800078e0012 */
[----:B------:R-:W-:Y:S01]  /*0620*/  IMAD R27, R0, 0x1c, R27 ;  /* 0x0000001c001b7824 */ /* 0x000fe200078e021b */
[----:B--2---:R0:W-:Y:S01]  /*0630*/  @!P3 STG.E desc[UR6][R18.64], R12 ;  /* 0x0000000c1200b986 */ /* 0x0041e2000c101906 */
[----:B------:R-:W-:-:S13]  /*0640*/  ISETP.NE.AND P3, PT, R10, RZ, PT ;  /* 0x000000ff0a00720c */ /* 0x000fda0003f65270 */
[----:B0-----:R-:W-:Y:S05]  /*0650*/  @P3 BRA `(.L_x_1) ;  /* 0xfffffffc00643947 */ /* 0x001fea000383ffff */
[----:B------:R-:W-:-:S07]  /*0660*/  IMAD.MOV.U32 R10, RZ, RZ, R8 ;  /* 0x000000ffff0a7224 */ /* 0x000fce00078e0008 */
.L_x_0:
[----:B------:R-:W-:-:S13]  /*0670*/  ISETP.NE.AND P0, PT, R7, RZ, PT ;  /* 0x000000ff0700720c */ /* 0x000fda0003f05270 */
[----:B------:R-:W-:Y:S05]  /*0680*/  @!P0 BRA `(.L_x_2) ;  /* 0x00000000009c8947 */ /* 0x000fea0003800000 */
[----:B------:R-:W-:Y:S01]  /*0690*/  IMAD R14, R0, R10, R5 ;  /* 0x0000000a000e7224 */ /* 0x000fe200078e0205 */
[----:B------:R-:W-:Y:S01]  /*06a0*/  BSSY.RECONVERGENT B0, `(.L_x_3) ;  /* 0x000000c000007945 */ /* 0x000fe20003800200 */
[----:B------:R-:W-:Y:S02]  /*06b0*/  ISETP.NE.AND P3, PT, R7, 0x1, PT ;  /* 0x000000010700780c */ /* 0x000fe40003f65270 */
[C---:B------:R-:W-:Y:S01]  /*06c0*/  IMAD R15, R14.reuse, 0x7, R9 ;  /* 0x000000070e0f7824 */ /* 0x040fe200078e0209 */
[----:B------:R-:W-:-:S04]  /*06d0*/  ISETP.GT.U32.AND P0, PT, R14, 0x4, PT ;  /* 0x000000040e00780c */ /* 0x000fc80003f04070 */
[----:B------:R-:W-:-:S13]  /*06e0*/  ISETP.GT.U32.OR P0, PT, R9, 0x6, P0 ;  /* 0x000000060900780c */ /* 0x000fda0000704470 */
[----:B------:R-:W-:Y:S05]  /*06f0*/  @P0 BRA `(.L_x_4) ;  /* 0x0000000000180947 */ /* 0x000fea0003800000 */
[----:B------:R-:W0:Y:S08]  /*0700*/  LDC.64 R10, c[0x0][0x380] ;  /* 0x0000e000ff0a7b82 */ /* 0x000e300000000a00 */
[----:B------:R-:W1:Y:S01]  /*0710*/  LDC.64 R12, c[0x0][0x388] ;  /* 0x0000e200ff0c7b82 */ /* 0x000e620000000a00 */
[----:B0-----:R-:W-:-:S06]  /*0720*/  IMAD.WIDE.U32 R10, R15, 0x4, R10 ;  /* 0x000000040f0a7825 */ /* 0x001fcc00078e000a */
[----:B------:R-:W2:Y:S01]  /*0730*/  LDG.E R11, desc[UR6][R10.64] ;  /* 0x000000060a0b7981 */ /* 0x000ea2000c1e1900 */
[----:B-1----:R-:W-:-:S05]  /*0740*/  IMAD.WIDE.U32 R12, R15, 0x4, R12 ;  /* 0x000000040f0c7825 */ /* 0x002fca00078e000c */
[----:B--2---:R0:W-:Y:S02]  /*0750*/  STG.E desc[UR6][R12.64], R11 ;  /* 0x0000000b0c007986 */ /* 0x0041e4000c101906 */
.L_x_4:
[----:B------:R-:W-:Y:S05]  /*0760*/  BSYNC.RECONVERGENT B0 ;  /* 0x0000000000007941 */ /* 0x000fea0003800200 */
.L_x_3:
[----:B------:R-:W-:Y:S05]  /*0770*/  @!P3 BRA `(.L_x_2) ;  /* 0x000000000060b947 */ /* 0x000fea0003800000 */
[----:B0-----:R-:W0:Y:S01]  /*0780*/  LDC.64 R10, c[0x0][0x380] ;  /* 0x0000e000ff0a7b82 */ /* 0x001e220000000a00 */
[----:B------:R-:W-:Y:S01]  /*0790*/  IADD3 R17, PT, PT, R14, R0, RZ ;  /* 0x000000000e117210 */ /* 0x000fe20007ffe0ff */
[----:B------:R-:W-:-:S03]  /*07a0*/  IMAD R15, R0, 0x7, R15 ;  /* 0x00000007000f7824 */ /* 0x000fc600078e020f */
[----:B------:R-:W-:-:S03]  /*07b0*/  ISETP.GT.U32.AND P0, PT, R17, 0x4, PT ;  /* 0x000000041100780c */ /* 0x000fc60003f04070 */
[----:B------:R-:W1:Y:S01]  /*07c0*/  LDC.64 R12, c[0x0][0x388] ;  /* 0x0000e200ff0c7b82 */ /* 0x000e620000000a00 */
[----:B------:R-:W-:-:S13]  /*07d0*/  ISETP.GT.U32.OR P0, PT, R9, 0x6, P0 ;  /* 0x000000060900780c */ /* 0x000fda0000704470 */
[----:B0-----:R-:W-:-:S06]  /*07e0*/  @!P0 IMAD.WIDE.U32 R10, R15, 0x4, R10 ;  /* 0x000000040f0a8825 */ /* 0x001fcc00078e000a */
[----:B------:R-:W2:Y:S01]  /*07f0*/  @!P0 LDG.E R11, desc[UR6][R10.64] ;  /* 0x000000060a0b8981 */ /* 0x000ea2000c1e1900 */
[----:B------:R-:W-:Y:S01]  /*0800*/  IMAD.IADD R14, R17, 0x1, R0 ;  /* 0x00000001110e7824 */ /* 0x000fe200078e0200 */
[----:B------:R-:W-:Y:S01]  /*0810*/  BSSY.RECONVERGENT B0, `(.L_x_2) ;  /* 0x000000e000007945 */ /* 0x000fe20003800200 */
[----:B-1----:R-:W-:-:S05]  /*0820*/  @!P0 IMAD.WIDE.U32 R12, R15, 0x4, R12 ;  /* 0x000000040f0c8825 */ /* 0x002fca00078e000c */
[----:B--2---:R0:W-:Y:S01]  /*0830*/  @!P0 STG.E desc[UR6][R12.64], R11 ;  /* 0x0000000b0c008986 */ /* 0x0041e2000c101906 */
[----:B------:R-:W-:-:S04]  /*0840*/  ISETP.GT.U32.AND P0, PT, R14, 0x4, PT ;  /* 0x000000040e00780c */ /* 0x000fc80003f04070 */
[----:B------:R-:W-:-:S04]  /*0850*/  ISETP.GT.U32.OR P0, PT, R9, 0x6, P0 ;  /* 0x000000060900780c */ /* 0x000fc80000704470 */
[----:B------:R-:W-:-:S13]  /*0860*/  ISETP.EQ.OR P0, PT, R7, 0x2, P0 ;  /* 0x000000020700780c */ /* 0x000fda0000702670 */
[----:B0-----:R-:W-:Y:S05]  /*0870*/  @P0 BRA `(.L_x_5) ;  /* 0x00000000001c0947 */ /* 0x001fea0003800000 */
[----:B------:R-:W0:Y:S01]  /*0880*/  LDC.64 R10, c[0x0][0x380] ;  /* 0x0000e000ff0a7b82 */ /* 0x000e220000000a00 */
[----:B------:R-:W-:-:S07]  /*0890*/  IMAD R9, R0, 0x7, R15 ;  /* 0x0000000700097824 */ /* 0x000fce00078e020f */
[----:B------:R-:W1:Y:S01]  /*08a0*/  LDC.64 R12, c[0x0][0x388] ;  /* 0x0000e200ff0c7b82 */ /* 0x000e620000000a00 */
[----:B0-----:R-:W-:-:S06]  /*08b0*/  IMAD.WIDE.U32 R10, R9, 0x4, R10 ;  /* 0x00000004090a7825 */ /* 0x001fcc00078e000a */
[----:B------:R-:W2:Y:S01]  /*08c0*/  LDG.E R11, desc[UR6][R10.64] ;  /* 0x000000060a0b7981 */ /* 0x000ea2000c1e1900 */
[----:B-1----:R-:W-:-:S05]  /*08d0*/  IMAD.WIDE.U32 R12, R9, 0x4, R12 ;  /* 0x00000004090c7825 */ /* 0x002fca00078e000c */
[----:B--2---:R0:W-:Y:S02]  /*08e0*/  STG.E desc[UR6][R12.64], R11 ;  /* 0x0000000b0c007986 */ /* 0x0041e4000c101906 */
.L_x_5:
[----:B------:R-:W-:Y:S05]  /*08f0*/  BSYNC.RECONVERGENT B0 ;  /* 0x0000000000007941 */ /* 0x000fea0003800200 */
.L_x_2:
[----:B------:R-:W-:Y:S05]  /*0900*/  @P2 BRA `(.L_x_6) ;  /* 0xfffffff800542947 */ /* 0x000fea000383ffff */
[----:B------:R-:W-:Y:S05]  /*0910*/  EXIT ;  /* 0x000000000000794d */ /* 0x000fea0003800000 */
        .weak           $__internal_0_$__cuda_sm20_div_u16
        .type           $__internal_0_$__cuda_sm20_div_u16,@function
        .size           $__internal_0_$__cuda_sm20_div_u16,(.L_x_8 - $__internal_0_$__cuda_sm20_div_u16)
$__internal_0_$__cuda_sm20_div_u16:
[----:B------:R-:W0:Y:S01]  /*0920*/  I2F.U16 R2, R8 ;  /* 0x0000000800027306 */ /* 0x000e220000101000 */
[----:B------:R-:W-:Y:S01]  /*0930*/  HFMA2 R3, -RZ, RZ, 15, 0 ;  /* 0x4b800000ff037431 */ /* 0x000fe200000001ff */
[C---:B0-----:R-:W-:Y:S02]  /*0940*/  FSETP.GEU.AND P1, PT, |R2|.reuse, 1.175494350822287508e-38, PT ;  /* 0x008000000200780b */ /* 0x041fe40003f2e200 */
[----:B------:R-:W-:Y:S02]  /*0950*/  FSETP.GT.AND P0, PT, |R2|, 8.50705917302346158658e+37, PT ;  /* 0x7e8000000200780b */ /* 0x000fe40003f04200 */
[----:B------:R-:W-:-:S04]  /*0960*/  FSEL R3, R3, 1, !P1 ;  /* 0x3f80000003037808 */ /* 0x000fc80004800000 */
[----:B------:R-:W-:Y:S02]  /*0970*/  FSEL R3, R3, 0.25, !P0 ;  /* 0x3e80000003037808 */ /* 0x000fe40004000000 */
[----:B------:R-:W-:-:S03]  /*0980*/  ISETP.NE.U32.AND P0, PT, R8, RZ, PT ;  /* 0x000000ff0800720c */ /* 0x000fc60003f05070 */
[----:B------:R-:W-:Y:S02]  /*0990*/  FMUL R5, R2, R3 ;  /* 0x0000000302057220 */ /* 0x000fe40000400000 */
[----:B------:R-:W-:Y:S08]  /*09a0*/  I2F.U16.RZ R2, UR4 ;  /* 0x0000000400027d06 */ /* 0x000ff0000810d000 */
[----:B------:R-:W0:Y:S02]  /*09b0*/  MUFU.RCP R6, R5 ;  /* 0x0000000500067308 */ /* 0x000e240000001000 */
[----:B0-----:R-:W-:-:S04]  /*09c0*/  FMUL R6, R3, R6 ;  /* 0x0000000603067220 */ /* 0x001fc80000400000 */
[----:B------:R-:W-:-:S04]  /*09d0*/  VIADD R3, R6, 0x2 ;  /* 0x0000000206037836 */ /* 0x000fc80000000000 */
[----:B------:R-:W-:Y:S01]  /*09e0*/  FMUL.RZ R6, R2, R3 ;  /* 0x0000000302067220 */ /* 0x000fe2000040c000 */
[----:B------:R-:W-:Y:S02]  /*09f0*/  HFMA2 R3, -RZ, RZ, 0, 0 ;  /* 0x00000000ff037431 */ /* 0x000fe400000001ff */
[----:B------:R-:W-:-:S03]  /*0a00*/  IMAD.MOV.U32 R2, RZ, RZ, R10 ;  /* 0x000000ffff027224 */ /* 0x000fc600078e000a */
[----:B------:R-:W0:Y:S02]  /*0a10*/  F2I.U32.TRUNC.NTZ R6, R6 ;  /* 0x0000000600067305 */ /* 0x000e24000020f000 */
[----:B0-----:R-:W-:Y:S02]  /*0a20*/  LOP3.LUT R9, R6, 0xffff, RZ, 0xc0, !PT ;  /* 0x0000ffff06097812 */ /* 0x001fe400078ec0ff */
[----:B------:R-:W-:Y:S01]  /*0a30*/  @!P0 MOV R9, 0xffffffff ;  /* 0xffffffff00098802 */ /* 0x000fe20000000f00 */
[----:B------:R-:W-:Y:S06]  /*0a40*/  RET.REL.NODEC R2 `(_Z6copiarPiS_) ;  /* 0xfffffff4026c7950 */ /* 0x000fec0003c3ffff */
.L_x_7:
[----:B------:R-:W-:-:S00]  /*0a50*/  BRA `(.L_x_7) ;  /* 0xfffffffc00fc7947 */ /* 0x000fc0000383ffff */
[----:B------:R-:W-:-:S00]  /*0a60*/  NOP ;  /* 0x0000000000007918 */ /* 0x000fc00000000000 */
        /* <DEDUP_REMOVED lines=9> */
.L_x_8:


//--------------------- .nv.shared.reserved.0     --------------------------
	.section	.nv.shared.reserved.0,"aw",@nobits
	.weak		__nv_reservedSMEM_offset_0_alias
	.size		__nv_reservedSMEM_offset_0_alias, 0, 64
	.other		__nv_reservedSMEM_offset_0_alias,@"STO_CUDA_RESERVED_SHARED STV_DEFAULT"
__nv_reservedSMEM_offset_0_alias:
	.zero		0
	.zero		64


//--------------------- .nv.constant0._Z6copiarPiS_ --------------------------
	.section	.nv.constant0._Z6copiarPiS_,"a",@progbits
	.sectionflags	@""
	.align	4
.nv.constant0._Z6copiarPiS_:
	.zero		912


//--------------------- SYMBOLS --------------------------

	.type		.nv.reservedSmem.offset0,@object
	.size		.nv.reservedSmem.offset0,0x4
